//
// Generated by NVIDIA NVVM Compiler
//
// Compiler Build ID: CL-36424714
// Cuda compilation tools, release 13.0, V13.0.88
// Based on NVVM 20.0.0
//

.version 9.0
.target sm_100
.address_size 64

	// .globl	_Z10hello_cudav
.extern .func  (.param .b32 func_retval0) vprintf
(
	.param .b64 vprintf_param_0,
	.param .b64 vprintf_param_1
)
;
.global .align 1 .b8 $str[18] = {72, 101, 108, 108, 111, 32, 67, 85, 68, 65, 32, 119, 111, 114, 108, 100, 10};

.visible .entry _Z10hello_cudav()
{
	.reg .b32 	%r<3>;
	.reg .b64 	%rd<3>;

	mov.u64 	%rd1, $str;
	cvta.global.u64 	%rd2, %rd1;
	{ // callseq 0, 0
	.param .b64 param0;
	st.param.b64 	[param0], %rd2;
	.param .b64 param1;
	st.param.b64 	[param1], 0;
	.param .b32 retval0;
	call.uni (retval0), 
	vprintf, 
	(
	param0, 
	param1
	);
	ld.param.b32 	%r1, [retval0];
	} // callseq 0
	ret;

}


// ===== COMPILED SASS (sm_100) =====

	.target	sm_100

	.elftype	@"ET_EXEC"


//--------------------- .note.nv.tkinfo           --------------------------
	.section	.note.nv.tkinfo,"",@"SHT_NOTE"
	.sectionflags	@"SHF_NOTE_NV_TKINFO"
	.tkinfo
        /*0018*/ 	.word	0x00000002
        /*0030*/ 	.string	""
        /*0030*/ 	.string	"ptxas"
        /*0030*/ 	.string	"Cuda compilation tools, release 13.0, V13.0.88"
        /*0030*/ 	.string	"Build cuda_13.0.r13.0/compiler.36424714_0"
        /*0030*/ 	.string	"-arch sm_100 -m 64 "



//--------------------- .note.nv.cuinfo           --------------------------
	.section	.note.nv.cuinfo,"",@"SHT_NOTE"
	.sectionflags	@"SHF_NOTE_NV_CUINFO"
        /*0018*/ 	.short	0x0002
        /*001a*/ 	.short	0x0064
        /*001c*/ 	.short	0x0082
	.zero		2


//--------------------- .nv.info                  --------------------------
	.section	.nv.info,"",@"SHT_CUDA_INFO"
	.align	4


	//----- nvinfo : EIATTR_REGCOUNT
	.align		4
        /*0000*/ 	.byte	0x04, 0x2f
        /*0002*/ 	.short	(.L_2 - .L_1)
	.align		4
.L_1:
        /*0004*/ 	.word	index@(_Z10hello_cudav)
        /*0008*/ 	.word	0x00000018


	//----- nvinfo : EIATTR_FRAME_SIZE
	.align		4
.L_2:
        /*000c*/ 	.byte	0x04, 0x11
        /*000e*/ 	.short	(.L_4 - .L_3)
	.align		4
.L_3:
        /*0010*/ 	.word	index@(_Z10hello_cudav)
        /*0014*/ 	.word	0x00000000


	//----- nvinfo : EIATTR_MIN_STACK_SIZE
	.align		4
.L_4:
        /*0018*/ 	.byte	0x04, 0x12
        /*001a*/ 	.short	(.L_6 - .L_5)
	.align		4
.L_5:
        /*001c*/ 	.word	index@(_Z10hello_cudav)
        /*0020*/ 	.word	0x00000000
.L_6:


//--------------------- .nv.compat                --------------------------
	.section	.nv.compat,"",@"SHT_CUDA_COMPAT_INFO"
	.align	4
        /*0000*/ 	.byte	0x02, 0x09, 0x00, 0x00, 0x02, 0x02, 0x01, 0x00, 0x02, 0x05, 0x05, 0x00, 0x03, 0x07, 0x01, 0x01
        /*0010*/ 	.byte	0x02, 0x03, 0x00, 0x00, 0x02, 0x06, 0x01, 0x00, 0x04, 0x0b, 0x08, 0x00, 0x09, 0x00, 0x00, 0x00
        /*0020*/ 	.byte	0x00, 0x00, 0x00, 0x00


//--------------------- .nv.info._Z10hello_cudav  --------------------------
	.section	.nv.info._Z10hello_cudav,"",@"SHT_CUDA_INFO"
	.sectionflags	@""
	.align	4


	//----- nvinfo : EIATTR_CUDA_API_VERSION
	.align		4
        /*0000*/ 	.byte	0x04, 0x37
        /*0002*/ 	.short	(.L_8 - .L_7)
.L_7:
        /*0004*/ 	.word	0x00000082


	//----- nvinfo : EIATTR_SPARSE_MMA_MASK
	.align		4
.L_8:
        /*0008*/ 	.byte	0x03, 0x50
        /*000a*/ 	.short	0x0000


	//----- nvinfo : EIATTR_MAXREG_COUNT
	.align		4
        /*000c*/ 	.byte	0x03, 0x1b
        /*000e*/ 	.short	0x00ff


	//----- nvinfo : EIATTR_EXTERNS
	.align		4
        /*0010*/ 	.byte	0x04, 0x0f
        /*0012*/ 	.short	(.L_10 - .L_9)


	//   ....[0]....
	.align		4
.L_9:
        /*0014*/ 	.word	index@(vprintf)


	//----- nvinfo : EIATTR_MERCURY_ISA_VERSION
	.align		4
.L_10:
        /*0018*/ 	.byte	0x03, 0x5f
        /*001a*/ 	.short	0x0101


	//----- nvinfo : EIATTR_VRC_CTA_INIT_COUNT
	.align		4
        /*001c*/ 	.byte	0x02, 0x4a
	.zero		1
	.zero		1


	//----- nvinfo : EIATTR_SYSCALL_OFFSETS
	.align		4
        /*0020*/ 	.byte	0x04, 0x46
        /*0022*/ 	.short	(.L_12 - .L_11)


	//   ....[0]....
.L_11:
        /*0024*/ 	.word	0x00000080


	//----- nvinfo : EIATTR_EXIT_INSTR_OFFSETS
	.align		4
.L_12:
        /*0028*/ 	.byte	0x04, 0x1c
        /*002a*/ 	.short	(.L_14 - .L_13)


	//   ....[0]....
.L_13:
        /*002c*/ 	.word	0x00000090


	//----- nvinfo : EIATTR_SW_WAR
	.align		4
.L_14:
        /*0030*/ 	.byte	0x04, 0x36
        /*0032*/ 	.short	(.L_16 - .L_15)
.L_15:
        /*0034*/ 	.word	0x00000008
.L_16:


//--------------------- .nv.callgraph             --------------------------
	.section	.nv.callgraph,"",@"SHT_CUDA_CALLGRAPH"
	.align	4
	.sectionentsize	8
	.align		4
        /*0000*/ 	.word	0x00000000
	.align		4
        /*0004*/ 	.word	0xffffffff
	.align		4
        /*0008*/ 	.word	index@(_Z10hello_cudav)
	.align		4
        /*000c*/ 	.word	index@(vprintf)
	.align		4
        /*0010*/ 	.word	0x00000000
	.align		4
        /*0014*/ 	.word	0xfffffffe
	.align		4
        /*0018*/ 	.word	0x00000000
	.align		4
        /*001c*/ 	.word	0xfffffffd
	.align		4
        /*0020*/ 	.word	0x00000000
	.align		4
        /*0024*/ 	.word	0xfffffffc


//--------------------- .nv.constant4             --------------------------
	.section	.nv.constant4,"a",@progbits
	.align	8
	.align		8
.nv.constant4:
        /*0000*/ 	.dword	vprintf
	.align		8
        /*0008*/ 	.dword	$str


//--------------------- .text._Z10hello_cudav     --------------------------
	.section	.text._Z10hello_cudav,"ax",@progbits
	.align	128
        .global         _Z10hello_cudav
        .type           _Z10hello_cudav,@function
        .size           _Z10hello_cudav,(.L_x_2 - _Z10hello_cudav)
        .other          _Z10hello_cudav,@"STO_CUDA_ENTRY STV_DEFAULT"
_Z10hello_cudav:
.text._Z10hello_cudav:
[----:B------:R-:W0:Y:S01]  /*0000*/  LDC R1, c[0x0][0x37c] ;  /* 0x0000df00ff017b82 */ /* 0x000e220000000800 */
[----:B------:R-:W-:Y:S01]  /*0010*/  MOV R0, 0x0 ;  /* 0x0000000000007802 */ /* 0x000fe20000000f00 */
[----:B------:R-:W1:Y:S01]  /*0020*/  LDCU.64 UR4, c[0x4][0x8] ;  /* 0x01000100ff0477ac */ /* 0x000e620008000a00 */
[----:B------:R-:W-:-:S05]  /*0030*/  CS2R R6, SRZ ;  /* 0x0000000000067805 */ /* 0x000fca000001ff00 */
[----:B------:R2:W3:Y:S01]  /*0040*/  LDC.64 R2, c[0x4][R0] ;  /* 0x0100000000027b82 */ /* 0x0004e20000000a00 */
[----:B-1----:R-:W-:Y:S02]  /*0050*/  IMAD.U32 R4, RZ, RZ, UR4 ;  /* 0x00000004ff047e24 */ /* 0x002fe4000f8e00ff */
[----:B--2---:R-:W-:-:S07]  /*0060*/  IMAD.U32 R5, RZ, RZ, UR5 ;  /* 0x00000005ff057e24 */ /* 0x004fce000f8e00ff */
[----:B------:R-:W-:-:S07]  /*0070*/  LEPC R20, `(.L_x_0) ;  /* 0x000000001014794e */ /* 0x000fce0000000000 */
[----:B0--3--:R-:W-:Y:S05]  /*0080*/  CALL.ABS.NOINC R2 ;  /* 0x0000000002007343 */ /* 0x009fea0003c00000 */
.L_x_0:
[----:B------:R-:W-:Y:S05]  /*0090*/  EXIT ;  /* 0x000000000000794d */ /* 0x000fea0003800000 */
.L_x_1:
[----:B------:R-:W-:-:S00]  /*00a0*/  BRA `(.L_x_1) ;  /* 0xfffffffc00fc7947 */ /* 0x000fc0000383ffff */
[----:B------:R-:W-:-:S00]  /*00b0*/  NOP ;  /* 0x0000000000007918 */ /* 0x000fc00000000000 */
        /* <DEDUP_REMOVED lines=12> */
.L_x_2:


//--------------------- .nv.global.init           --------------------------
	.section	.nv.global.init,"aw",@progbits
.nv.global.init:
	.type		$str,@object
	.size		$str,(.L_0 - $str)
$str:
        /*0000*/ 	.byte	0x48, 0x65, 0x6c, 0x6c, 0x6f, 0x20, 0x43, 0x55, 0x44, 0x41, 0x20, 0x77, 0x6f, 0x72, 0x6c, 0x64
        /*0010*/ 	.byte	0x0a, 0x00
.L_0:


//--------------------- .nv.shared.reserved.0     --------------------------
	.section	.nv.shared.reserved.0,"aw",@nobits
	.weak		__nv_reservedSMEM_offset_0_alias
	.size		__nv_reservedSMEM_offset_0_alias, 0, 64
	.other		__nv_reservedSMEM_offset_0_alias,@"STO_CUDA_RESERVED_SHARED STV_DEFAULT"
__nv_reservedSMEM_offset_0_alias:
	.zero		0
	.zero		64


//--------------------- .nv.constant0._Z10hello_cudav --------------------------
	.section	.nv.constant0._Z10hello_cudav,"a",@progbits
	.sectionflags	@""
	.align	4
.nv.constant0._Z10hello_cudav:
	.zero		896


//--------------------- SYMBOLS --------------------------

	.type		.nv.reservedSmem.offset0,@object
	.size		.nv.reservedSmem.offset0,0x4
	.type		vprintf,@function
